//
// Generated by NVIDIA NVVM Compiler
//
// Compiler Build ID: CL-36424714
// Cuda compilation tools, release 13.0, V13.0.88
// Based on NVVM 20.0.0
//

.version 9.0
.target sm_100
.address_size 64

	// .globl	_Z6kernelPKfS0_Pf

.visible .entry _Z6kernelPKfS0_Pf(
	.param .u64 .ptr .align 1 _Z6kernelPKfS0_Pf_param_0,
	.param .u64 .ptr .align 1 _Z6kernelPKfS0_Pf_param_1,
	.param .u64 .ptr .align 1 _Z6kernelPKfS0_Pf_param_2
)
{
	.reg .pred 	%p<4>;
	.reg .b32 	%r<12>;
	.reg .b32 	%f<4>;
	.reg .b64 	%rd<11>;

	ld.param.u64 	%rd1, [_Z6kernelPKfS0_Pf_param_0];
	ld.param.u64 	%rd2, [_Z6kernelPKfS0_Pf_param_1];
	ld.param.u64 	%rd3, [_Z6kernelPKfS0_Pf_param_2];
	mov.u32 	%r3, %ctaid.x;
	mov.u32 	%r4, %ntid.x;
	mov.u32 	%r5, %tid.x;
	mad.lo.s32 	%r1, %r3, %r4, %r5;
	mov.u32 	%r6, %ctaid.y;
	mov.u32 	%r7, %ntid.y;
	mov.u32 	%r8, %tid.y;
	mad.lo.s32 	%r9, %r6, %r7, %r8;
	setp.gt.s32 	%p1, %r1, 1023;
	setp.gt.u32 	%p2, %r9, 1023;
	or.pred  	%p3, %p1, %p2;
	@%p3 bra 	$L__BB0_2;
	cvta.to.global.u64 	%rd4, %rd1;
	cvta.to.global.u64 	%rd5, %rd2;
	cvta.to.global.u64 	%rd6, %rd3;
	shl.b32 	%r10, %r9, 10;
	add.s32 	%r11, %r10, %r1;
	mul.wide.s32 	%rd7, %r11, 4;
	add.s64 	%rd8, %rd4, %rd7;
	ld.global.f32 	%f1, [%rd8];
	add.s64 	%rd9, %rd5, %rd7;
	ld.global.f32 	%f2, [%rd9];
	add.f32 	%f3, %f1, %f2;
	add.s64 	%rd10, %rd6, %rd7;
	st.global.f32 	[%rd10], %f3;
$L__BB0_2:
	ret;

}


// ===== COMPILED SASS (sm_100) =====

	.target	sm_100

	.elftype	@"ET_EXEC"


//--------------------- .note.nv.tkinfo           --------------------------
	.section	.note.nv.tkinfo,"",@"SHT_NOTE"
	.sectionflags	@"SHF_NOTE_NV_TKINFO"
	.tkinfo
        /*0018*/ 	.word	0x00000002
        /*0030*/ 	.string	""
        /*0030*/ 	.string	"ptxas"
        /*0030*/ 	.string	"Cuda compilation tools, release 13.0, V13.0.88"
        /*0030*/ 	.string	"Build cuda_13.0.r13.0/compiler.36424714_0"
        /*0030*/ 	.string	"-arch sm_100 -m 64 "



//--------------------- .note.nv.cuinfo           --------------------------
	.section	.note.nv.cuinfo,"",@"SHT_NOTE"
	.sectionflags	@"SHF_NOTE_NV_CUINFO"
        /*0018*/ 	.short	0x0002
        /*001a*/ 	.short	0x0064
        /*001c*/ 	.short	0x0082
	.zero		2


//--------------------- .nv.info                  --------------------------
	.section	.nv.info,"",@"SHT_CUDA_INFO"
	.align	4


	//----- nvinfo : EIATTR_REGCOUNT
	.align		4
        /*0000*/ 	.byte	0x04, 0x2f
        /*0002*/ 	.short	(.L_1 - .L_0)
	.align		4
.L_0:
        /*0004*/ 	.word	index@(_Z6kernelPKfS0_Pf)
        /*0008*/ 	.word	0x0000000c


	//----- nvinfo : EIATTR_FRAME_SIZE
	.align		4
.L_1:
        /*000c*/ 	.byte	0x04, 0x11
        /*000e*/ 	.short	(.L_3 - .L_2)
	.align		4
.L_2:
        /*0010*/ 	.word	index@(_Z6kernelPKfS0_Pf)
        /*0014*/ 	.word	0x00000000


	//----- nvinfo : EIATTR_MIN_STACK_SIZE
	.align		4
.L_3:
        /*0018*/ 	.byte	0x04, 0x12
        /*001a*/ 	.short	(.L_5 - .L_4)
	.align		4
.L_4:
        /*001c*/ 	.word	index@(_Z6kernelPKfS0_Pf)
        /*0020*/ 	.word	0x00000000
.L_5:


//--------------------- .nv.compat                --------------------------
	.section	.nv.compat,"",@"SHT_CUDA_COMPAT_INFO"
	.align	4
        /*0000*/ 	.byte	0x02, 0x09, 0x00, 0x00, 0x02, 0x02, 0x01, 0x00, 0x02, 0x05, 0x05, 0x00, 0x03, 0x07, 0x01, 0x01
        /*0010*/ 	.byte	0x02, 0x03, 0x00, 0x00, 0x02, 0x06, 0x01, 0x00, 0x04, 0x0b, 0x08, 0x00, 0x09, 0x00, 0x00, 0x00
        /*0020*/ 	.byte	0x00, 0x00, 0x00, 0x00


//--------------------- .nv.info._Z6kernelPKfS0_Pf --------------------------
	.section	.nv.info._Z6kernelPKfS0_Pf,"",@"SHT_CUDA_INFO"
	.sectionflags	@""
	.align	4


	//----- nvinfo : EIATTR_CUDA_API_VERSION
	.align		4
        /*0000*/ 	.byte	0x04, 0x37
        /*0002*/ 	.short	(.L_7 - .L_6)
.L_6:
        /*0004*/ 	.word	0x00000082


	//----- nvinfo : EIATTR_KPARAM_INFO
	.align		4
.L_7:
        /*0008*/ 	.byte	0x04, 0x17
        /*000a*/ 	.short	(.L_9 - .L_8)
.L_8:
        /*000c*/ 	.word	0x00000000
        /*0010*/ 	.short	0x0002
        /*0012*/ 	.short	0x0010
        /*0014*/ 	.byte	0x00, 0xf5, 0x21, 0x00


	//----- nvinfo : EIATTR_KPARAM_INFO
	.align		4
.L_9:
        /*0018*/ 	.byte	0x04, 0x17
        /*001a*/ 	.short	(.L_11 - .L_10)
.L_10:
        /*001c*/ 	.word	0x00000000
        /*0020*/ 	.short	0x0001
        /*0022*/ 	.short	0x0008
        /*0024*/ 	.byte	0x00, 0xf5, 0x21, 0x00


	//----- nvinfo : EIATTR_KPARAM_INFO
	.align		4
.L_11:
        /*0028*/ 	.byte	0x04, 0x17
        /*002a*/ 	.short	(.L_13 - .L_12)
.L_12:
        /*002c*/ 	.word	0x00000000
        /*0030*/ 	.short	0x0000
        /*0032*/ 	.short	0x0000
        /*0034*/ 	.byte	0x00, 0xf5, 0x21, 0x00


	//----- nvinfo : EIATTR_SPARSE_MMA_MASK
	.align		4
.L_13:
        /*0038*/ 	.byte	0x03, 0x50
        /*003a*/ 	.short	0x0000


	//----- nvinfo : EIATTR_MAXREG_COUNT
	.align		4
        /*003c*/ 	.byte	0x03, 0x1b
        /*003e*/ 	.short	0x00ff


	//----- nvinfo : EIATTR_MERCURY_ISA_VERSION
	.align		4
        /*0040*/ 	.byte	0x03, 0x5f
        /*0042*/ 	.short	0x0101


	//----- nvinfo : EIATTR_VRC_CTA_INIT_COUNT
	.align		4
        /*0044*/ 	.byte	0x02, 0x4a
	.zero		1
	.zero		1


	//----- nvinfo : EIATTR_EXIT_INSTR_OFFSETS
	.align		4
        /*0048*/ 	.byte	0x04, 0x1c
        /*004a*/ 	.short	(.L_15 - .L_14)


	//   ....[0]....
.L_14:
        /*004c*/ 	.word	0x000000b0


	//   ....[1]....
        /*0050*/ 	.word	0x00000180


	//----- nvinfo : EIATTR_CBANK_PARAM_SIZE
	.align		4
.L_15:
        /*0054*/ 	.byte	0x03, 0x19
        /*0056*/ 	.short	0x0018


	//----- nvinfo : EIATTR_PARAM_CBANK
	.align		4
        /*0058*/ 	.byte	0x04, 0x0a
        /*005a*/ 	.short	(.L_17 - .L_16)
	.align		4
.L_16:
        /*005c*/ 	.word	index@(.nv.constant0._Z6kernelPKfS0_Pf)
        /*0060*/ 	.short	0x0380
        /*0062*/ 	.short	0x0018


	//----- nvinfo : EIATTR_SW_WAR
	.align		4
.L_17:
        /*0064*/ 	.byte	0x04, 0x36
        /*0066*/ 	.short	(.L_19 - .L_18)
.L_18:
        /*0068*/ 	.word	0x00000008
.L_19:


//--------------------- .nv.callgraph             --------------------------
	.section	.nv.callgraph,"",@"SHT_CUDA_CALLGRAPH"
	.align	4
	.sectionentsize	8
	.align		4
        /*0000*/ 	.word	0x00000000
	.align		4
        /*0004*/ 	.word	0xffffffff
	.align		4
        /*0008*/ 	.word	0x00000000
	.align		4
        /*000c*/ 	.word	0xfffffffe
	.align		4
        /*0010*/ 	.word	0x00000000
	.align		4
        /*0014*/ 	.word	0xfffffffd
	.align		4
        /*0018*/ 	.word	0x00000000
	.align		4
        /*001c*/ 	.word	0xfffffffc


//--------------------- .text._Z6kernelPKfS0_Pf   --------------------------
	.section	.text._Z6kernelPKfS0_Pf,"ax",@progbits
	.align	128
        .global         _Z6kernelPKfS0_Pf
        .type           _Z6kernelPKfS0_Pf,@function
        .size           _Z6kernelPKfS0_Pf,(.L_x_1 - _Z6kernelPKfS0_Pf)
        .other          _Z6kernelPKfS0_Pf,@"STO_CUDA_ENTRY STV_DEFAULT"
_Z6kernelPKfS0_Pf:
.text._Z6kernelPKfS0_Pf:
[----:B------:R-:W-:Y:S01]  /*0000*/  LDC R1, c[0x0][0x37c] ;  /* 0x0000df00ff017b82 */ /* 0x000fe20000000800 */
[----:B------:R-:W0:Y:S07]  /*0010*/  S2R R2, SR_TID.Y ;  /* 0x0000000000027919 */ /* 0x000e2e0000002200 */
[----:B------:R-:W1:Y:S01]  /*0020*/  LDC R0, c[0x0][0x360] ;  /* 0x0000d800ff007b82 */ /* 0x000e620000000800 */
[----:B------:R-:W1:Y:S07]  /*0030*/  S2R R3, SR_TID.X ;  /* 0x0000000000037919 */ /* 0x000e6e0000002100 */
[----:B------:R-:W0:Y:S08]  /*0040*/  S2UR UR5, SR_CTAID.Y ;  /* 0x00000000000579c3 */ /* 0x000e300000002600 */
[----:B------:R-:W0:Y:S08]  /*0050*/  LDC R7, c[0x0][0x364] ;  /* 0x0000d900ff077b82 */ /* 0x000e300000000800 */
[----:B------:R-:W1:Y:S01]  /*0060*/  S2UR UR4, SR_CTAID.X ;  /* 0x00000000000479c3 */ /* 0x000e620000002500 */
[----:B0-----:R-:W-:-:S05]  /*0070*/  IMAD R7, R7, UR5, R2 ;  /* 0x0000000507077c24 */ /* 0x001fca000f8e0202 */
[----:B------:R-:W-:Y:S01]  /*0080*/  ISETP.GT.U32.AND P0, PT, R7, 0x3ff, PT ;  /* 0x000003ff0700780c */ /* 0x000fe20003f04070 */
[----:B-1----:R-:W-:-:S05]  /*0090*/  IMAD R0, R0, UR4, R3 ;  /* 0x0000000400007c24 */ /* 0x002fca000f8e0203 */
[----:B------:R-:W-:-:S13]  /*00a0*/  ISETP.GT.OR P0, PT, R0, 0x3ff, P0 ;  /* 0x000003ff0000780c */ /* 0x000fda0000704670 */
[----:B------:R-:W-:Y:S05]  /*00b0*/  @P0 EXIT ;  /* 0x000000000000094d */ /* 0x000fea0003800000 */
[----:B------:R-:W0:Y:S01]  /*00c0*/  LDC.64 R2, c[0x0][0x380] ;  /* 0x0000e000ff027b82 */ /* 0x000e220000000a00 */
[----:B------:R-:W1:Y:S01]  /*00d0*/  LDCU.64 UR4, c[0x0][0x358] ;  /* 0x00006b00ff0477ac */ /* 0x000e620008000a00 */
[----:B------:R-:W-:-:S06]  /*00e0*/  LEA R9, R7, R0, 0xa ;  /* 0x0000000007097211 */ /* 0x000fcc00078e50ff */
[----:B------:R-:W2:Y:S08]  /*00f0*/  LDC.64 R4, c[0x0][0x388] ;  /* 0x0000e200ff047b82 */ /* 0x000eb00000000a00 */
[----:B------:R-:W3:Y:S01]  /*0100*/  LDC.64 R6, c[0x0][0x390] ;  /* 0x0000e400ff067b82 */ /* 0x000ee20000000a00 */
[----:B0-----:R-:W-:-:S06]  /*0110*/  IMAD.WIDE R2, R9, 0x4, R2 ;  /* 0x0000000409027825 */ /* 0x001fcc00078e0202 */
[----:B-1----:R-:W4:Y:S01]  /*0120*/  LDG.E R2, desc[UR4][R2.64] ;  /* 0x0000000402027981 */ /* 0x002f22000c1e1900 */
[----:B--2---:R-:W-:-:S06]  /*0130*/  IMAD.WIDE R4, R9, 0x4, R4 ;  /* 0x0000000409047825 */ /* 0x004fcc00078e0204 */
[----:B------:R-:W4:Y:S01]  /*0140*/  LDG.E R5, desc[UR4][R4.64] ;  /* 0x0000000404057981 */ /* 0x000f22000c1e1900 */
[----:B---3--:R-:W-:-:S04]  /*0150*/  IMAD.WIDE R6, R9, 0x4, R6 ;  /* 0x0000000409067825 */ /* 0x008fc800078e0206 */
[----:B----4-:R-:W-:-:S05]  /*0160*/  FADD R9, R2, R5 ;  /* 0x0000000502097221 */ /* 0x010fca0000000000 */
[----:B------:R-:W-:Y:S01]  /*0170*/  STG.E desc[UR4][R6.64], R9 ;  /* 0x0000000906007986 */ /* 0x000fe2000c101904 */
[----:B------:R-:W-:Y:S05]  /*0180*/  EXIT ;  /* 0x000000000000794d */ /* 0x000fea0003800000 */
.L_x_0:
[----:B------:R-:W-:-:S00]  /*0190*/  BRA `(.L_x_0) ;  /* 0xfffffffc00fc7947 */ /* 0x000fc0000383ffff */
[----:B------:R-:W-:-:S00]  /*01a0*/  NOP ;  /* 0x0000000000007918 */ /* 0x000fc00000000000 */
        /* <DEDUP_REMOVED lines=13> */
.L_x_1:


//--------------------- .nv.shared.reserved.0     --------------------------
	.section	.nv.shared.reserved.0,"aw",@nobits
	.weak		__nv_reservedSMEM_offset_0_alias
	.size		__nv_reservedSMEM_offset_0_alias, 0, 64
	.other		__nv_reservedSMEM_offset_0_alias,@"STO_CUDA_RESERVED_SHARED STV_DEFAULT"
__nv_reservedSMEM_offset_0_alias:
	.zero		0
	.zero		64


//--------------------- .nv.constant0._Z6kernelPKfS0_Pf --------------------------
	.section	.nv.constant0._Z6kernelPKfS0_Pf,"a",@progbits
	.sectionflags	@""
	.align	4
.nv.constant0._Z6kernelPKfS0_Pf:
	.zero		920


//--------------------- SYMBOLS --------------------------

	.type		.nv.reservedSmem.offset0,@object
	.size		.nv.reservedSmem.offset0,0x4
